//
// Generated by NVIDIA NVVM Compiler
//
// Compiler Build ID: CL-36424714
// Cuda compilation tools, release 13.0, V13.0.88
// Based on NVVM 20.0.0
//

.version 9.0
.target sm_100
.address_size 64

	// .globl	timeReduction
.extern .shared .align 16 .b8 shared[];

.visible .entry timeReduction(
	.param .u64 .ptr .align 1 timeReduction_param_0,
	.param .u64 .ptr .align 1 timeReduction_param_1,
	.param .u64 .ptr .align 1 timeReduction_param_2
)
{
	.reg .pred 	%p<5>;
	.reg .b32 	%r<14>;
	.reg .b32 	%f<4>;
	.reg .b64 	%rd<19>;

	ld.param.u64 	%rd2, [timeReduction_param_0];
	ld.param.u64 	%rd3, [timeReduction_param_1];
	ld.param.u64 	%rd4, [timeReduction_param_2];
	cvta.to.global.u64 	%rd1, %rd4;
	mov.u32 	%r1, %tid.x;
	mov.u32 	%r2, %ctaid.x;
	setp.ne.s32 	%p1, %r1, 0;
	@%p1 bra 	$L__BB0_2;
	// begin inline asm
	mov.u64 	%rd5, %clock64;
	// end inline asm
	mul.wide.u32 	%rd6, %r2, 8;
	add.s64 	%rd7, %rd1, %rd6;
	st.global.u64 	[%rd7], %rd5;
$L__BB0_2:
	cvta.to.global.u64 	%rd8, %rd2;
	mul.wide.u32 	%rd9, %r1, 4;
	add.s64 	%rd10, %rd8, %rd9;
	ld.global.f32 	%f1, [%rd10];
	shl.b32 	%r6, %r1, 2;
	mov.u32 	%r7, shared;
	add.s32 	%r8, %r7, %r6;
	st.shared.f32 	[%r8], %f1;
	mov.u32 	%r13, %ntid.x;
	mul.wide.s32 	%rd11, %r13, 4;
	add.s64 	%rd12, %rd10, %rd11;
	ld.global.f32 	%f2, [%rd12];
	shl.b32 	%r9, %r13, 2;
	add.s32 	%r10, %r8, %r9;
	st.shared.f32 	[%r10], %f2;
$L__BB0_3:
	bar.sync 	0;
	shr.u32 	%r5, %r13, 1;
	setp.gt.u32 	%p2, %r13, 1;
	mov.u32 	%r13, %r5;
	@%p2 bra 	$L__BB0_3;
	setp.ne.s32 	%p3, %r1, 0;
	@%p3 bra 	$L__BB0_6;
	ld.shared.f32 	%f3, [shared];
	cvta.to.global.u64 	%rd13, %rd3;
	mul.wide.u32 	%rd14, %r2, 4;
	add.s64 	%rd15, %rd13, %rd14;
	st.global.f32 	[%rd15], %f3;
$L__BB0_6:
	setp.ne.s32 	%p4, %r1, 0;
	bar.sync 	0;
	@%p4 bra 	$L__BB0_8;
	// begin inline asm
	mov.u64 	%rd16, %clock64;
	// end inline asm
	mov.u32 	%r11, %nctaid.x;
	add.s32 	%r12, %r2, %r11;
	mul.wide.u32 	%rd17, %r12, 8;
	add.s64 	%rd18, %rd1, %rd17;
	st.global.u64 	[%rd18], %rd16;
$L__BB0_8:
	ret;

}


// ===== COMPILED SASS (sm_100) =====

	.target	sm_100

	.elftype	@"ET_EXEC"


//--------------------- .note.nv.tkinfo           --------------------------
	.section	.note.nv.tkinfo,"",@"SHT_NOTE"
	.sectionflags	@"SHF_NOTE_NV_TKINFO"
	.tkinfo
        /*0018*/ 	.word	0x00000002
        /*0030*/ 	.string	""
        /*0030*/ 	.string	"ptxas"
        /*0030*/ 	.string	"Cuda compilation tools, release 13.0, V13.0.88"
        /*0030*/ 	.string	"Build cuda_13.0.r13.0/compiler.36424714_0"
        /*0030*/ 	.string	"-arch sm_100 -m 64 "



//--------------------- .note.nv.cuinfo           --------------------------
	.section	.note.nv.cuinfo,"",@"SHT_NOTE"
	.sectionflags	@"SHF_NOTE_NV_CUINFO"
        /*0018*/ 	.short	0x0002
        /*001a*/ 	.short	0x0064
        /*001c*/ 	.short	0x0082
	.zero		2


//--------------------- .nv.info                  --------------------------
	.section	.nv.info,"",@"SHT_CUDA_INFO"
	.align	4


	//----- nvinfo : EIATTR_REGCOUNT
	.align		4
        /*0000*/ 	.byte	0x04, 0x2f
        /*0002*/ 	.short	(.L_1 - .L_0)
	.align		4
.L_0:
        /*0004*/ 	.word	index@(timeReduction)
        /*0008*/ 	.word	0x00000012


	//----- nvinfo : EIATTR_FRAME_SIZE
	.align		4
.L_1:
        /*000c*/ 	.byte	0x04, 0x11
        /*000e*/ 	.short	(.L_3 - .L_2)
	.align		4
.L_2:
        /*0010*/ 	.word	index@(timeReduction)
        /*0014*/ 	.word	0x00000000


	//----- nvinfo : EIATTR_MIN_STACK_SIZE
	.align		4
.L_3:
        /*0018*/ 	.byte	0x04, 0x12
        /*001a*/ 	.short	(.L_5 - .L_4)
	.align		4
.L_4:
        /*001c*/ 	.word	index@(timeReduction)
        /*0020*/ 	.word	0x00000000
.L_5:


//--------------------- .nv.compat                --------------------------
	.section	.nv.compat,"",@"SHT_CUDA_COMPAT_INFO"
	.align	4
        /*0000*/ 	.byte	0x02, 0x09, 0x00, 0x00, 0x02, 0x02, 0x01, 0x00, 0x02, 0x05, 0x05, 0x00, 0x03, 0x07, 0x01, 0x01
        /*0010*/ 	.byte	0x02, 0x03, 0x00, 0x00, 0x02, 0x06, 0x01, 0x00, 0x04, 0x0b, 0x08, 0x00, 0x09, 0x00, 0x00, 0x00
        /*0020*/ 	.byte	0x00, 0x00, 0x00, 0x00


//--------------------- .nv.info.timeReduction    --------------------------
	.section	.nv.info.timeReduction,"",@"SHT_CUDA_INFO"
	.sectionflags	@""
	.align	4


	//----- nvinfo : EIATTR_CUDA_API_VERSION
	.align		4
        /*0000*/ 	.byte	0x04, 0x37
        /*0002*/ 	.short	(.L_7 - .L_6)
.L_6:
        /*0004*/ 	.word	0x00000082


	//----- nvinfo : EIATTR_KPARAM_INFO
	.align		4
.L_7:
        /*0008*/ 	.byte	0x04, 0x17
        /*000a*/ 	.short	(.L_9 - .L_8)
.L_8:
        /*000c*/ 	.word	0x00000000
        /*0010*/ 	.short	0x0002
        /*0012*/ 	.short	0x0010
        /*0014*/ 	.byte	0x00, 0xf5, 0x21, 0x00


	//----- nvinfo : EIATTR_KPARAM_INFO
	.align		4
.L_9:
        /*0018*/ 	.byte	0x04, 0x17
        /*001a*/ 	.short	(.L_11 - .L_10)
.L_10:
        /*001c*/ 	.word	0x00000000
        /*0020*/ 	.short	0x0001
        /*0022*/ 	.short	0x0008
        /*0024*/ 	.byte	0x00, 0xf5, 0x21, 0x00


	//----- nvinfo : EIATTR_KPARAM_INFO
	.align		4
.L_11:
        /*0028*/ 	.byte	0x04, 0x17
        /*002a*/ 	.short	(.L_13 - .L_12)
.L_12:
        /*002c*/ 	.word	0x00000000
        /*0030*/ 	.short	0x0000
        /*0032*/ 	.short	0x0000
        /*0034*/ 	.byte	0x00, 0xf5, 0x21, 0x00


	//----- nvinfo : EIATTR_SPARSE_MMA_MASK
	.align		4
.L_13:
        /*0038*/ 	.byte	0x03, 0x50
        /*003a*/ 	.short	0x0000


	//----- nvinfo : EIATTR_MAXREG_COUNT
	.align		4
        /*003c*/ 	.byte	0x03, 0x1b
        /*003e*/ 	.short	0x00ff


	//----- nvinfo : EIATTR_NUM_BARRIERS
	.align		4
        /*0040*/ 	.byte	0x02, 0x4c
        /*0042*/ 	.byte	0x01
	.zero		1


	//----- nvinfo : EIATTR_MERCURY_ISA_VERSION
	.align		4
        /*0044*/ 	.byte	0x03, 0x5f
        /*0046*/ 	.short	0x0101


	//----- nvinfo : EIATTR_VRC_CTA_INIT_COUNT
	.align		4
        /*0048*/ 	.byte	0x02, 0x4a
	.zero		1
	.zero		1


	//----- nvinfo : EIATTR_EXIT_INSTR_OFFSETS
	.align		4
        /*004c*/ 	.byte	0x04, 0x1c
        /*004e*/ 	.short	(.L_15 - .L_14)


	//   ....[0]....
.L_14:
        /*0050*/ 	.word	0x000001f0


	//   ....[1]....
        /*0054*/ 	.word	0x00000260


	//----- nvinfo : EIATTR_CBANK_PARAM_SIZE
	.align		4
.L_15:
        /*0058*/ 	.byte	0x03, 0x19
        /*005a*/ 	.short	0x0018


	//----- nvinfo : EIATTR_PARAM_CBANK
	.align		4
        /*005c*/ 	.byte	0x04, 0x0a
        /*005e*/ 	.short	(.L_17 - .L_16)
	.align		4
.L_16:
        /*0060*/ 	.word	index@(.nv.constant0.timeReduction)
        /*0064*/ 	.short	0x0380
        /*0066*/ 	.short	0x0018


	//----- nvinfo : EIATTR_SW_WAR
	.align		4
.L_17:
        /*0068*/ 	.byte	0x04, 0x36
        /*006a*/ 	.short	(.L_19 - .L_18)
.L_18:
        /*006c*/ 	.word	0x00000008
.L_19:


//--------------------- .nv.callgraph             --------------------------
	.section	.nv.callgraph,"",@"SHT_CUDA_CALLGRAPH"
	.align	4
	.sectionentsize	8
	.align		4
        /*0000*/ 	.word	0x00000000
	.align		4
        /*0004*/ 	.word	0xffffffff
	.align		4
        /*0008*/ 	.word	0x00000000
	.align		4
        /*000c*/ 	.word	0xfffffffe
	.align		4
        /*0010*/ 	.word	0x00000000
	.align		4
        /*0014*/ 	.word	0xfffffffd
	.align		4
        /*0018*/ 	.word	0x00000000
	.align		4
        /*001c*/ 	.word	0xfffffffc


//--------------------- .text.timeReduction       --------------------------
	.section	.text.timeReduction,"ax",@progbits
	.align	128
        .global         timeReduction
        .type           timeReduction,@function
        .size           timeReduction,(.L_x_2 - timeReduction)
        .other          timeReduction,@"STO_CUDA_ENTRY STV_DEFAULT"
timeReduction:
.text.timeReduction:
[----:B------:R-:W-:Y:S01]  /*0000*/  LDC R1, c[0x0][0x37c] ;  /* 0x0000df00ff017b82 */ /* 0x000fe20000000800 */
[----:B------:R-:W0:Y:S01]  /*0010*/  S2R R11, SR_TID.X ;  /* 0x00000000000b7919 */ /* 0x000e220000002100 */
[----:B------:R-:W1:Y:S01]  /*0020*/  LDCU.64 UR6, c[0x0][0x358] ;  /* 0x00006b00ff0677ac */ /* 0x000e620008000a00 */
[----:B------:R-:W2:Y:S01]  /*0030*/  S2R R15, SR_CTAID.X ;  /* 0x00000000000f7919 */ /* 0x000ea20000002500 */
[----:B0-----:R-:W-:-:S13]  /*0040*/  ISETP.NE.AND P0, PT, R11, RZ, PT ;  /* 0x000000ff0b00720c */ /* 0x001fda0003f05270 */
[----:B------:R-:W-:Y:S01]  /*0050*/  @!P0 CS2R R8, SR_CLOCKLO ;  /* 0x0000000000088805 */ /* 0x000fe20000015000 */
[----:B------:R-:W0:Y:S08]  /*0060*/  LDC.64 R4, c[0x0][0x380] ;  /* 0x0000e000ff047b82 */ /* 0x000e300000000a00 */
[----:B------:R-:W2:Y:S08]  /*0070*/  @!P0 LDC.64 R2, c[0x0][0x390] ;  /* 0x0000e400ff028b82 */ /* 0x000eb00000000a00 */
[----:B------:R-:W3:Y:S01]  /*0080*/  LDC R0, c[0x0][0x360] ;  /* 0x0000d800ff007b82 */ /* 0x000ee20000000800 */
[----:B0-----:R-:W-:-:S04]  /*0090*/  IMAD.WIDE.U32 R4, R11, 0x4, R4 ;  /* 0x000000040b047825 */ /* 0x001fc800078e0004 */
[----:B--2---:R-:W-:-:S05]  /*00a0*/  @!P0 IMAD.WIDE.U32 R2, R15, 0x8, R2 ;  /* 0x000000080f028825 */ /* 0x004fca00078e0002 */
[----:B-1----:R0:W-:Y:S01]  /*00b0*/  @!P0 STG.E.64 desc[UR6][R2.64], R8 ;  /* 0x0000000802008986 */ /* 0x0021e2000c101b06 */
[----:B---3--:R-:W-:-:S03]  /*00c0*/  IMAD.WIDE R6, R0, 0x4, R4 ;  /* 0x0000000400067825 */ /* 0x008fc600078e0204 */
[----:B------:R-:W2:Y:S04]  /*00d0*/  LDG.E R4, desc[UR6][R4.64] ;  /* 0x0000000604047981 */ /* 0x000ea8000c1e1900 */
[----:B------:R-:W3:Y:S01]  /*00e0*/  LDG.E R6, desc[UR6][R6.64] ;  /* 0x0000000606067981 */ /* 0x000ee2000c1e1900 */
[----:B------:R-:W1:Y:S01]  /*00f0*/  S2UR UR5, SR_CgaCtaId ;  /* 0x00000000000579c3 */ /* 0x000e620000008800 */
[----:B------:R-:W-:Y:S02]  /*0100*/  UMOV UR4, 0x400 ;  /* 0x0000040000047882 */ /* 0x000fe40000000000 */
[----:B-1----:R-:W-:-:S06]  /*0110*/  ULEA UR4, UR5, UR4, 0x18 ;  /* 0x0000000405047291 */ /* 0x002fcc000f8ec0ff */
[----:B------:R-:W-:-:S05]  /*0120*/  LEA R11, R11, UR4, 0x2 ;  /* 0x000000040b0b7c11 */ /* 0x000fca000f8e10ff */
[----:B------:R-:W-:Y:S01]  /*0130*/  IMAD R13, R0, 0x4, R11 ;  /* 0x00000004000d7824 */ /* 0x000fe200078e020b */
[----:B--2---:R0:W-:Y:S04]  /*0140*/  STS [R11], R4 ;  /* 0x000000040b007388 */ /* 0x0041e80000000800 */
[----:B---3--:R0:W-:Y:S02]  /*0150*/  STS [R13], R6 ;  /* 0x000000060d007388 */ /* 0x0081e40000000800 */
.L_x_0:
[----:B------:R-:W-:Y:S01]  /*0160*/  BAR.SYNC.DEFER_BLOCKING 0x0 ;  /* 0x0000000000007b1d */ /* 0x000fe20000010000 */
[----:B------:R-:W-:Y:S02]  /*0170*/  ISETP.GT.U32.AND P1, PT, R0, 0x1, PT ;  /* 0x000000010000780c */ /* 0x000fe40003f24070 */
[----:B------:R-:W-:-:S11]  /*0180*/  SHF.R.U32.HI R0, RZ, 0x1, R0 ;  /* 0x00000001ff007819 */ /* 0x000fd60000011600 */
[----:B------:R-:W-:Y:S05]  /*0190*/  @P1 BRA `(.L_x_0) ;  /* 0xfffffffc00f01947 */ /* 0x000fea000383ffff */
[----:B------:R-:W1:Y:S01]  /*01a0*/  @!P0 LDS R5, [UR4] ;  /* 0x00000004ff058984 */ /* 0x000e620008000800 */
[----:B0-----:R-:W0:Y:S02]  /*01b0*/  @!P0 LDC.64 R2, c[0x0][0x388] ;  /* 0x0000e200ff028b82 */ /* 0x001e240000000a00 */
[----:B0-----:R-:W-:-:S05]  /*01c0*/  @!P0 IMAD.WIDE.U32 R2, R15, 0x4, R2 ;  /* 0x000000040f028825 */ /* 0x001fca00078e0002 */
[----:B-1----:R0:W-:Y:S01]  /*01d0*/  @!P0 STG.E desc[UR6][R2.64], R5 ;  /* 0x0000000502008986 */ /* 0x0021e2000c101906 */
[----:B------:R-:W-:Y:S06]  /*01e0*/  BAR.SYNC.DEFER_BLOCKING 0x0 ;  /* 0x0000000000007b1d */ /* 0x000fec0000010000 */
[----:B------:R-:W-:Y:S05]  /*01f0*/  @P0 EXIT ;  /* 0x000000000000094d */ /* 0x000fea0003800000 */
[----:B0-----:R-:W-:Y:S01]  /*0200*/  CS2R R4, SR_CLOCKLO ;  /* 0x0000000000047805 */ /* 0x001fe20000015000 */
[----:B------:R-:W0:Y:S01]  /*0210*/  LDC.64 R2, c[0x0][0x390] ;  /* 0x0000e400ff027b82 */ /* 0x000e220000000a00 */
[----:B------:R-:W1:Y:S02]  /*0220*/  LDCU UR4, c[0x0][0x370] ;  /* 0x00006e00ff0477ac */ /* 0x000e640008000800 */
[----:B-1----:R-:W-:-:S05]  /*0230*/  IADD3 R7, PT, PT, R15, UR4, RZ ;  /* 0x000000040f077c10 */ /* 0x002fca000fffe0ff */
[----:B0-----:R-:W-:-:S05]  /*0240*/  IMAD.WIDE.U32 R2, R7, 0x8, R2 ;  /* 0x0000000807027825 */ /* 0x001fca00078e0002 */
[----:B------:R-:W-:Y:S01]  /*0250*/  STG.E.64 desc[UR6][R2.64], R4 ;  /* 0x0000000402007986 */ /* 0x000fe2000c101b06 */
[----:B------:R-:W-:Y:S05]  /*0260*/  EXIT ;  /* 0x000000000000794d */ /* 0x000fea0003800000 */
.L_x_1:
[----:B------:R-:W-:-:S00]  /*0270*/  BRA `(.L_x_1) ;  /* 0xfffffffc00fc7947 */ /* 0x000fc0000383ffff */
[----:B------:R-:W-:-:S00]  /*0280*/  NOP ;  /* 0x0000000000007918 */ /* 0x000fc00000000000 */
[----:B------:R-:W-:-:S00]  /*0290*/  NOP ;  /* 0x0000000000007918 */ /* 0x000fc00000000000 */
[----:B------:R-:W-:-:S00]  /*02a0*/  NOP ;  /* 0x0000000000007918 */ /* 0x000fc00000000000 */
[----:B------:R-:W-:-:S00]  /*02b0*/  NOP ;  /* 0x0000000000007918 */ /* 0x000fc00000000000 */
[----:B------:R-:W-:-:S00]  /*02c0*/  NOP ;  /* 0x0000000000007918 */ /* 0x000fc00000000000 */
[----:B------:R-:W-:-:S00]  /*02d0*/  NOP ;  /* 0x0000000000007918 */ /* 0x000fc00000000000 */
[----:B------:R-:W-:-:S00]  /*02e0*/  NOP ;  /* 0x0000000000007918 */ /* 0x000fc00000000000 */
[----:B------:R-:W-:-:S00]  /*02f0*/  NOP ;  /* 0x0000000000007918 */ /* 0x000fc00000000000 */
.L_x_2:


//--------------------- .nv.shared.timeReduction  --------------------------
	.section	.nv.shared.timeReduction,"aw",@nobits
	.sectionflags	@""
	.align	16
	.zero		1024


//--------------------- .nv.shared.reserved.0     --------------------------
	.section	.nv.shared.reserved.0,"aw",@nobits
	.weak		__nv_reservedSMEM_offset_0_alias
	.size		__nv_reservedSMEM_offset_0_alias, 0, 64
	.other		__nv_reservedSMEM_offset_0_alias,@"STO_CUDA_RESERVED_SHARED STV_DEFAULT"
__nv_reservedSMEM_offset_0_alias:
	.zero		0
	.zero		64


//--------------------- .nv.constant0.timeReduction --------------------------
	.section	.nv.constant0.timeReduction,"a",@progbits
	.sectionflags	@""
	.align	4
.nv.constant0.timeReduction:
	.zero		920


//--------------------- SYMBOLS --------------------------

	.type		.nv.reservedSmem.offset0,@object
	.size		.nv.reservedSmem.offset0,0x4
	.type		.nv.reservedSmem.cap,@object
	.size		.nv.reservedSmem.cap,0x4
